//
// Generated by NVIDIA NVVM Compiler
//
// Compiler Build ID: CL-36424714
// Cuda compilation tools, release 13.0, V13.0.88
// Based on NVVM 20.0.0
//

.version 9.0
.target sm_100
.address_size 64

	// .globl	_Z26baseline_atomic_add_kernelPi
.extern .func  (.param .b32 func_retval0) vprintf
(
	.param .b64 vprintf_param_0,
	.param .b64 vprintf_param_1
)
;
.global .align 4 .b8 precalc_xorwow_matrix[102400];
.global .align 4 .b8 precalc_xorwow_offset_matrix[102400];
.global .align 4 .b8 mrg32k3aM1[2304];
.global .align 4 .b8 mrg32k3aM2[2304];
.global .align 4 .b8 mrg32k3aM1SubSeq[2016];
.global .align 4 .b8 mrg32k3aM2SubSeq[2016];
.global .align 4 .b8 mrg32k3aM1Seq[2304];
.global .align 4 .b8 mrg32k3aM2Seq[2304];
.const .align 8 .b8 __cr_lgamma_table[72];
.global .align 1 .b8 $str[22] = {83, 112, 105, 110, 110, 105, 110, 103, 32, 98, 101, 102, 111, 114, 101, 32, 58, 32, 37, 100, 10};
.global .align 1 .b8 $str$1[22] = {83, 112, 105, 110, 110, 105, 110, 103, 32, 105, 110, 115, 105, 100, 101, 32, 58, 32, 37, 100, 10};
.global .align 1 .b8 $str$2[19] = {83, 112, 105, 110, 110, 105, 110, 103, 32, 97, 99, 113, 32, 58, 32, 37, 100, 10};
.global .align 1 .b8 $str$3[24] = {83, 112, 105, 110, 110, 105, 110, 103, 32, 102, 105, 110, 105, 115, 104, 101, 100, 32, 58, 32, 37, 100, 10};

.visible .entry _Z26baseline_atomic_add_kernelPi(
	.param .u64 .ptr .align 1 _Z26baseline_atomic_add_kernelPi_param_0
)
{
	.reg .b32 	%r<11>;
	.reg .b64 	%rd<3>;

	ld.param.u64 	%rd1, [_Z26baseline_atomic_add_kernelPi_param_0];
	cvta.to.global.u64 	%rd2, %rd1;
	atom.global.add.u32 	%r1, [%rd2], 1;
	atom.global.add.u32 	%r2, [%rd2], 1;
	atom.global.add.u32 	%r3, [%rd2], 1;
	atom.global.add.u32 	%r4, [%rd2], 1;
	atom.global.add.u32 	%r5, [%rd2], 1;
	atom.global.add.u32 	%r6, [%rd2], 1;
	atom.global.add.u32 	%r7, [%rd2], 1;
	atom.global.add.u32 	%r8, [%rd2], 1;
	atom.global.add.u32 	%r9, [%rd2], 1;
	atom.global.add.u32 	%r10, [%rd2], 1;
	ret;

}
	// .globl	_Z26baseline_atomic_cas_kernelPi
.visible .entry _Z26baseline_atomic_cas_kernelPi(
	.param .u64 .ptr .align 1 _Z26baseline_atomic_cas_kernelPi_param_0
)
{
	.local .align 8 .b8 	__local_depot1[8];
	.reg .b64 	%SP;
	.reg .b64 	%SPL;
	.reg .pred 	%p<2>;
	.reg .b32 	%r<9>;
	.reg .b64 	%rd<7>;

	mov.u64 	%SPL, __local_depot1;
	cvta.local.u64 	%SP, %SPL;
	ld.param.u64 	%rd2, [_Z26baseline_atomic_cas_kernelPi_param_0];
	cvta.to.global.u64 	%rd1, %rd2;
	add.u64 	%rd3, %SP, 0;
	add.u64 	%rd4, %SPL, 0;
	mov.u32 	%r1, %ctaid.x;
	mov.u32 	%r2, %ntid.x;
	mov.u32 	%r3, %tid.x;
	mad.lo.s32 	%r4, %r1, %r2, %r3;
	st.local.u32 	[%rd4], %r4;
	mov.u64 	%rd5, $str;
	cvta.global.u64 	%rd6, %rd5;
	{ // callseq 0, 0
	.param .b64 param0;
	st.param.b64 	[param0], %rd6;
	.param .b64 param1;
	st.param.b64 	[param1], %rd3;
	.param .b32 retval0;
	call.uni (retval0), 
	vprintf, 
	(
	param0, 
	param1
	);
	ld.param.b32 	%r5, [retval0];
	} // callseq 0
$L__BB1_1:
	atom.relaxed.global.cas.b32 	%r7, [%rd1], 0, 1;
	setp.ne.s32 	%p1, %r7, 0;
	@%p1 bra 	$L__BB1_1;
	atom.global.exch.b32 	%r8, [%rd1], 0;
	ret;

}
	// .globl	_Z28baseline_atomic_cas_2_kernelPiS_
.visible .entry _Z28baseline_atomic_cas_2_kernelPiS_(
	.param .u64 .ptr .align 1 _Z28baseline_atomic_cas_2_kernelPiS__param_0,
	.param .u64 .ptr .align 1 _Z28baseline_atomic_cas_2_kernelPiS__param_1
)
{
	.local .align 8 .b8 	__local_depot2[8];
	.reg .b64 	%SP;
	.reg .b64 	%SPL;
	.reg .pred 	%p<2>;
	.reg .b32 	%r<17>;
	.reg .b64 	%rd<17>;

	mov.u64 	%SPL, __local_depot2;
	cvta.local.u64 	%SP, %SPL;
	ld.param.u64 	%rd4, [_Z28baseline_atomic_cas_2_kernelPiS__param_0];
	ld.param.u64 	%rd3, [_Z28baseline_atomic_cas_2_kernelPiS__param_1];
	cvta.to.global.u64 	%rd1, %rd4;
	add.u64 	%rd5, %SP, 0;
	add.u64 	%rd2, %SPL, 0;
	mov.u32 	%r2, %ctaid.x;
	mov.u32 	%r3, %ntid.x;
	mov.u32 	%r4, %tid.x;
	mad.lo.s32 	%r1, %r2, %r3, %r4;
	st.local.u32 	[%rd2], %r1;
	mov.u64 	%rd6, $str;
	cvta.global.u64 	%rd7, %rd6;
	{ // callseq 1, 0
	.param .b64 param0;
	st.param.b64 	[param0], %rd7;
	.param .b64 param1;
	st.param.b64 	[param1], %rd5;
	.param .b32 retval0;
	call.uni (retval0), 
	vprintf, 
	(
	param0, 
	param1
	);
	ld.param.b32 	%r5, [retval0];
	} // callseq 1
	mov.u64 	%rd8, $str$1;
$L__BB2_1:
	st.local.u32 	[%rd2], %r1;
	cvta.global.u64 	%rd9, %rd8;
	{ // callseq 2, 0
	.param .b64 param0;
	st.param.b64 	[param0], %rd9;
	.param .b64 param1;
	st.param.b64 	[param1], %rd5;
	.param .b32 retval0;
	call.uni (retval0), 
	vprintf, 
	(
	param0, 
	param1
	);
	ld.param.b32 	%r7, [retval0];
	} // callseq 2
	atom.relaxed.global.cas.b32 	%r9, [%rd1], 0, 1;
	setp.ne.s32 	%p1, %r9, 0;
	@%p1 bra 	$L__BB2_1;
	cvta.to.global.u64 	%rd11, %rd3;
	membar.gl;
	st.local.u32 	[%rd2], %r1;
	mov.u64 	%rd12, $str$2;
	cvta.global.u64 	%rd13, %rd12;
	{ // callseq 3, 0
	.param .b64 param0;
	st.param.b64 	[param0], %rd13;
	.param .b64 param1;
	st.param.b64 	[param1], %rd5;
	.param .b32 retval0;
	call.uni (retval0), 
	vprintf, 
	(
	param0, 
	param1
	);
	ld.param.b32 	%r10, [retval0];
	} // callseq 3
	ld.global.u32 	%r12, [%rd11];
	add.s32 	%r13, %r12, 1;
	st.global.u32 	[%rd11], %r13;
	membar.gl;
	atom.global.exch.b32 	%r14, [%rd1], 0;
	st.local.u32 	[%rd2], %r1;
	mov.u64 	%rd15, $str$3;
	cvta.global.u64 	%rd16, %rd15;
	{ // callseq 4, 0
	.param .b64 param0;
	st.param.b64 	[param0], %rd16;
	.param .b64 param1;
	st.param.b64 	[param1], %rd5;
	.param .b32 retval0;
	call.uni (retval0), 
	vprintf, 
	(
	param0, 
	param1
	);
	ld.param.b32 	%r15, [retval0];
	} // callseq 4
	ret;

}


// ===== COMPILED SASS (sm_100) =====

	.target	sm_100

	.elftype	@"ET_EXEC"


//--------------------- .note.nv.tkinfo           --------------------------
	.section	.note.nv.tkinfo,"",@"SHT_NOTE"
	.sectionflags	@"SHF_NOTE_NV_TKINFO"
	.tkinfo
        /*0018*/ 	.word	0x00000002
        /*0030*/ 	.string	""
        /*0030*/ 	.string	"ptxas"
        /*0030*/ 	.string	"Cuda compilation tools, release 13.0, V13.0.88"
        /*0030*/ 	.string	"Build cuda_13.0.r13.0/compiler.36424714_0"
        /*0030*/ 	.string	"-arch sm_100 -m 64 "



//--------------------- .note.nv.cuinfo           --------------------------
	.section	.note.nv.cuinfo,"",@"SHT_NOTE"
	.sectionflags	@"SHF_NOTE_NV_CUINFO"
        /*0018*/ 	.short	0x0002
        /*001a*/ 	.short	0x0064
        /*001c*/ 	.short	0x0082
	.zero		2


//--------------------- .nv.info                  --------------------------
	.section	.nv.info,"",@"SHT_CUDA_INFO"
	.align	4


	//----- nvinfo : EIATTR_REGCOUNT
	.align		4
        /*0000*/ 	.byte	0x04, 0x2f
        /*0002*/ 	.short	(.L_14 - .L_13)
	.align		4
.L_13:
        /*0004*/ 	.word	index@(_Z26baseline_atomic_add_kernelPi)
        /*0008*/ 	.word	0x00000008


	//----- nvinfo : EIATTR_FRAME_SIZE
	.align		4
.L_14:
        /*000c*/ 	.byte	0x04, 0x11
        /*000e*/ 	.short	(.L_16 - .L_15)
	.align		4
.L_15:
        /*0010*/ 	.word	index@(_Z26baseline_atomic_add_kernelPi)
        /*0014*/ 	.word	0x00000000


	//----- nvinfo : EIATTR_REGCOUNT
	.align		4
.L_16:
        /*0018*/ 	.byte	0x04, 0x2f
        /*001a*/ 	.short	(.L_18 - .L_17)
	.align		4
.L_17:
        /*001c*/ 	.word	index@(_Z26baseline_atomic_cas_kernelPi)
        /*0020*/ 	.word	0x00000018


	//----- nvinfo : EIATTR_FRAME_SIZE
	.align		4
.L_18:
        /*0024*/ 	.byte	0x04, 0x11
        /*0026*/ 	.short	(.L_20 - .L_19)
	.align		4
.L_19:
        /*0028*/ 	.word	index@(_Z26baseline_atomic_cas_kernelPi)
        /*002c*/ 	.word	0x00000008


	//----- nvinfo : EIATTR_REGCOUNT
	.align		4
.L_20:
        /*0030*/ 	.byte	0x04, 0x2f
        /*0032*/ 	.short	(.L_22 - .L_21)
	.align		4
.L_21:
        /*0034*/ 	.word	index@(_Z28baseline_atomic_cas_2_kernelPiS_)
        /*0038*/ 	.word	0x00000019


	//----- nvinfo : EIATTR_FRAME_SIZE
	.align		4
.L_22:
        /*003c*/ 	.byte	0x04, 0x11
        /*003e*/ 	.short	(.L_24 - .L_23)
	.align		4
.L_23:
        /*0040*/ 	.word	index@(_Z28baseline_atomic_cas_2_kernelPiS_)
        /*0044*/ 	.word	0x00000008


	//----- nvinfo : EIATTR_MIN_STACK_SIZE
	.align		4
.L_24:
        /*0048*/ 	.byte	0x04, 0x12
        /*004a*/ 	.short	(.L_26 - .L_25)
	.align		4
.L_25:
        /*004c*/ 	.word	index@(_Z28baseline_atomic_cas_2_kernelPiS_)
        /*0050*/ 	.word	0x00000008


	//----- nvinfo : EIATTR_MIN_STACK_SIZE
	.align		4
.L_26:
        /*0054*/ 	.byte	0x04, 0x12
        /*0056*/ 	.short	(.L_28 - .L_27)
	.align		4
.L_27:
        /*0058*/ 	.word	index@(_Z26baseline_atomic_cas_kernelPi)
        /*005c*/ 	.word	0x00000008


	//----- nvinfo : EIATTR_MIN_STACK_SIZE
	.align		4
.L_28:
        /*0060*/ 	.byte	0x04, 0x12
        /*0062*/ 	.short	(.L_30 - .L_29)
	.align		4
.L_29:
        /*0064*/ 	.word	index@(_Z26baseline_atomic_add_kernelPi)
        /*0068*/ 	.word	0x00000000
.L_30:


//--------------------- .nv.compat                --------------------------
	.section	.nv.compat,"",@"SHT_CUDA_COMPAT_INFO"
	.align	4
        /*0000*/ 	.byte	0x02, 0x09, 0x00, 0x00, 0x02, 0x02, 0x01, 0x00, 0x02, 0x05, 0x05, 0x00, 0x03, 0x07, 0x01, 0x01
        /*0010*/ 	.byte	0x02, 0x03, 0x00, 0x00, 0x02, 0x06, 0x01, 0x00, 0x04, 0x0b, 0x08, 0x00, 0x09, 0x00, 0x00, 0x00
        /*0020*/ 	.byte	0x00, 0x00, 0x00, 0x00


//--------------------- .nv.info._Z28baseline_atomic_cas_2_kernelPiS_ --------------------------
	.section	.nv.info._Z28baseline_atomic_cas_2_kernelPiS_,"",@"SHT_CUDA_INFO"
	.sectionflags	@""
	.align	4


	//----- nvinfo : EIATTR_CUDA_API_VERSION
	.align		4
        /*0000*/ 	.byte	0x04, 0x37
        /*0002*/ 	.short	(.L_32 - .L_31)
.L_31:
        /*0004*/ 	.word	0x00000082


	//----- nvinfo : EIATTR_KPARAM_INFO
	.align		4
.L_32:
        /*0008*/ 	.byte	0x04, 0x17
        /*000a*/ 	.short	(.L_34 - .L_33)
.L_33:
        /*000c*/ 	.word	0x00000000
        /*0010*/ 	.short	0x0001
        /*0012*/ 	.short	0x0008
        /*0014*/ 	.byte	0x00, 0xf5, 0x21, 0x00


	//----- nvinfo : EIATTR_KPARAM_INFO
	.align		4
.L_34:
        /*0018*/ 	.byte	0x04, 0x17
        /*001a*/ 	.short	(.L_36 - .L_35)
.L_35:
        /*001c*/ 	.word	0x00000000
        /*0020*/ 	.short	0x0000
        /*0022*/ 	.short	0x0000
        /*0024*/ 	.byte	0x00, 0xf5, 0x21, 0x00


	//----- nvinfo : EIATTR_SPARSE_MMA_MASK
	.align		4
.L_36:
        /*0028*/ 	.byte	0x03, 0x50
        /*002a*/ 	.short	0x0000


	//----- nvinfo : EIATTR_MAXREG_COUNT
	.align		4
        /*002c*/ 	.byte	0x03, 0x1b
        /*002e*/ 	.short	0x00ff


	//----- nvinfo : EIATTR_EXTERNS
	.align		4
        /*0030*/ 	.byte	0x04, 0x0f
        /*0032*/ 	.short	(.L_38 - .L_37)


	//   ....[0]....
	.align		4
.L_37:
        /*0034*/ 	.word	index@(vprintf)


	//----- nvinfo : EIATTR_MERCURY_ISA_VERSION
	.align		4
.L_38:
        /*0038*/ 	.byte	0x03, 0x5f
        /*003a*/ 	.short	0x0101


	//----- nvinfo : EIATTR_VRC_CTA_INIT_COUNT
	.align		4
        /*003c*/ 	.byte	0x02, 0x4a
	.zero		1
	.zero		1


	//----- nvinfo : EIATTR_SYSCALL_OFFSETS
	.align		4
        /*0040*/ 	.byte	0x04, 0x46
        /*0042*/ 	.short	(.L_40 - .L_39)


	//   ....[0]....
.L_39:
        /*0044*/ 	.word	0x00000140


	//   ....[1]....
        /*0048*/ 	.word	0x000001f0


	//   ....[2]....
        /*004c*/ 	.word	0x000003b0


	//   ....[3]....
        /*0050*/ 	.word	0x00000570


	//----- nvinfo : EIATTR_EXIT_INSTR_OFFSETS
	.align		4
.L_40:
        /*0054*/ 	.byte	0x04, 0x1c
        /*0056*/ 	.short	(.L_42 - .L_41)


	//   ....[0]....
.L_41:
        /*0058*/ 	.word	0x00000580


	//----- nvinfo : EIATTR_CRS_STACK_SIZE
	.align		4
.L_42:
        /*005c*/ 	.byte	0x04, 0x1e
        /*005e*/ 	.short	(.L_44 - .L_43)
.L_43:
        /*0060*/ 	.word	0x00000000


	//----- nvinfo : EIATTR_CBANK_PARAM_SIZE
	.align		4
.L_44:
        /*0064*/ 	.byte	0x03, 0x19
        /*0066*/ 	.short	0x0010


	//----- nvinfo : EIATTR_PARAM_CBANK
	.align		4
        /*0068*/ 	.byte	0x04, 0x0a
        /*006a*/ 	.short	(.L_46 - .L_45)
	.align		4
.L_45:
        /*006c*/ 	.word	index@(.nv.constant0._Z28baseline_atomic_cas_2_kernelPiS_)
        /*0070*/ 	.short	0x0380
        /*0072*/ 	.short	0x0010


	//----- nvinfo : EIATTR_SW_WAR
	.align		4
.L_46:
        /*0074*/ 	.byte	0x04, 0x36
        /*0076*/ 	.short	(.L_48 - .L_47)
.L_47:
        /*0078*/ 	.word	0x00000008
.L_48:


//--------------------- .nv.info._Z26baseline_atomic_cas_kernelPi --------------------------
	.section	.nv.info._Z26baseline_atomic_cas_kernelPi,"",@"SHT_CUDA_INFO"
	.sectionflags	@""
	.align	4


	//----- nvinfo : EIATTR_CUDA_API_VERSION
	.align		4
        /*0000*/ 	.byte	0x04, 0x37
        /*0002*/ 	.short	(.L_50 - .L_49)
.L_49:
        /*0004*/ 	.word	0x00000082


	//----- nvinfo : EIATTR_KPARAM_INFO
	.align		4
.L_50:
        /*0008*/ 	.byte	0x04, 0x17
        /*000a*/ 	.short	(.L_52 - .L_51)
.L_51:
        /*000c*/ 	.word	0x00000000
        /*0010*/ 	.short	0x0000
        /*0012*/ 	.short	0x0000
        /*0014*/ 	.byte	0x00, 0xf5, 0x21, 0x00


	//----- nvinfo : EIATTR_SPARSE_MMA_MASK
	.align		4
.L_52:
        /*0018*/ 	.byte	0x03, 0x50
        /*001a*/ 	.short	0x0000


	//----- nvinfo : EIATTR_MAXREG_COUNT
	.align		4
        /*001c*/ 	.byte	0x03, 0x1b
        /*001e*/ 	.short	0x00ff


	//----- nvinfo : EIATTR_EXTERNS
	.align		4
        /*0020*/ 	.byte	0x04, 0x0f
        /*0022*/ 	.short	(.L_54 - .L_53)


	//   ....[0]....
	.align		4
.L_53:
        /*0024*/ 	.word	index@(vprintf)


	//----- nvinfo : EIATTR_MERCURY_ISA_VERSION
	.align		4
.L_54:
        /*0028*/ 	.byte	0x03, 0x5f
        /*002a*/ 	.short	0x0101


	//----- nvinfo : EIATTR_VRC_CTA_INIT_COUNT
	.align		4
        /*002c*/ 	.byte	0x02, 0x4a
	.zero		1
	.zero		1


	//----- nvinfo : EIATTR_SYSCALL_OFFSETS
	.align		4
        /*0030*/ 	.byte	0x04, 0x46
        /*0032*/ 	.short	(.L_56 - .L_55)


	//   ....[0]....
.L_55:
        /*0034*/ 	.word	0x00000120


	//----- nvinfo : EIATTR_EXIT_INSTR_OFFSETS
	.align		4
.L_56:
        /*0038*/ 	.byte	0x04, 0x1c
        /*003a*/ 	.short	(.L_58 - .L_57)


	//   ....[0]....
.L_57:
        /*003c*/ 	.word	0x000001d0


	//----- nvinfo : EIATTR_CRS_STACK_SIZE
	.align		4
.L_58:
        /*0040*/ 	.byte	0x04, 0x1e
        /*0042*/ 	.short	(.L_60 - .L_59)
.L_59:
        /*0044*/ 	.word	0x00000000


	//----- nvinfo : EIATTR_CBANK_PARAM_SIZE
	.align		4
.L_60:
        /*0048*/ 	.byte	0x03, 0x19
        /*004a*/ 	.short	0x0008


	//----- nvinfo : EIATTR_PARAM_CBANK
	.align		4
        /*004c*/ 	.byte	0x04, 0x0a
        /*004e*/ 	.short	(.L_62 - .L_61)
	.align		4
.L_61:
        /*0050*/ 	.word	index@(.nv.constant0._Z26baseline_atomic_cas_kernelPi)
        /*0054*/ 	.short	0x0380
        /*0056*/ 	.short	0x0008


	//----- nvinfo : EIATTR_SW_WAR
	.align		4
.L_62:
        /*0058*/ 	.byte	0x04, 0x36
        /*005a*/ 	.short	(.L_64 - .L_63)
.L_63:
        /*005c*/ 	.word	0x00000008
.L_64:


//--------------------- .nv.info._Z26baseline_atomic_add_kernelPi --------------------------
	.section	.nv.info._Z26baseline_atomic_add_kernelPi,"",@"SHT_CUDA_INFO"
	.sectionflags	@""
	.align	4


	//----- nvinfo : EIATTR_CUDA_API_VERSION
	.align		4
        /*0000*/ 	.byte	0x04, 0x37
        /*0002*/ 	.short	(.L_66 - .L_65)
.L_65:
        /*0004*/ 	.word	0x00000082


	//----- nvinfo : EIATTR_KPARAM_INFO
	.align		4
.L_66:
        /*0008*/ 	.byte	0x04, 0x17
        /*000a*/ 	.short	(.L_68 - .L_67)
.L_67:
        /*000c*/ 	.word	0x00000000
        /*0010*/ 	.short	0x0000
        /*0012*/ 	.short	0x0000
        /*0014*/ 	.byte	0x00, 0xf5, 0x21, 0x00


	//----- nvinfo : EIATTR_SPARSE_MMA_MASK
	.align		4
.L_68:
        /*0018*/ 	.byte	0x03, 0x50
        /*001a*/ 	.short	0x0000


	//----- nvinfo : EIATTR_MAXREG_COUNT
	.align		4
        /*001c*/ 	.byte	0x03, 0x1b
        /*001e*/ 	.short	0x00ff


	//----- nvinfo : EIATTR_MERCURY_ISA_VERSION
	.align		4
        /*0020*/ 	.byte	0x03, 0x5f
        /*0022*/ 	.short	0x0101


	//----- nvinfo : EIATTR_INT_WARP_WIDE_INSTR_OFFSETS
	.align		4
        /*0024*/ 	.byte	0x04, 0x31
        /*0026*/ 	.short	(.L_70 - .L_69)


	//   ....[0]....
.L_69:
        /*0028*/ 	.word	0x00000030


	//----- nvinfo : EIATTR_VRC_CTA_INIT_COUNT
	.align		4
.L_70:
        /*002c*/ 	.byte	0x02, 0x4a
	.zero		1
	.zero		1


	//----- nvinfo : EIATTR_EXIT_INSTR_OFFSETS
	.align		4
        /*0030*/ 	.byte	0x04, 0x1c
        /*0032*/ 	.short	(.L_72 - .L_71)


	//   ....[0]....
.L_71:
        /*0034*/ 	.word	0x00000120


	//----- nvinfo : EIATTR_CBANK_PARAM_SIZE
	.align		4
.L_72:
        /*0038*/ 	.byte	0x03, 0x19
        /*003a*/ 	.short	0x0008


	//----- nvinfo : EIATTR_PARAM_CBANK
	.align		4
        /*003c*/ 	.byte	0x04, 0x0a
        /*003e*/ 	.short	(.L_74 - .L_73)
	.align		4
.L_73:
        /*0040*/ 	.word	index@(.nv.constant0._Z26baseline_atomic_add_kernelPi)
        /*0044*/ 	.short	0x0380
        /*0046*/ 	.short	0x0008


	//----- nvinfo : EIATTR_SW_WAR
	.align		4
.L_74:
        /*0048*/ 	.byte	0x04, 0x36
        /*004a*/ 	.short	(.L_76 - .L_75)
.L_75:
        /*004c*/ 	.word	0x00000008
.L_76:


//--------------------- .nv.callgraph             --------------------------
	.section	.nv.callgraph,"",@"SHT_CUDA_CALLGRAPH"
	.align	4
	.sectionentsize	8
	.align		4
        /*0000*/ 	.word	0x00000000
	.align		4
        /*0004*/ 	.word	0xffffffff
	.align		4
        /*0008*/ 	.word	index@(_Z28baseline_atomic_cas_2_kernelPiS_)
	.align		4
        /*000c*/ 	.word	index@(vprintf)
	.align		4
        /*0010*/ 	.word	index@(_Z26baseline_atomic_cas_kernelPi)
	.align		4
        /*0014*/ 	.word	index@(vprintf)
	.align		4
        /*0018*/ 	.word	0x00000000
	.align		4
        /*001c*/ 	.word	0xfffffffe
	.align		4
        /*0020*/ 	.word	0x00000000
	.align		4
        /*0024*/ 	.word	0xfffffffd
	.align		4
        /*0028*/ 	.word	0x00000000
	.align		4
        /*002c*/ 	.word	0xfffffffc


//--------------------- .nv.constant4             --------------------------
	.section	.nv.constant4,"a",@progbits
	.align	8
	.align		8
.nv.constant4:
        /*0000*/ 	.dword	vprintf
	.align		8
        /*0008*/ 	.dword	precalc_xorwow_matrix
	.align		8
        /*0010*/ 	.dword	precalc_xorwow_offset_matrix
	.align		8
        /*0018*/ 	.dword	mrg32k3aM1
	.align		8
        /*0020*/ 	.dword	mrg32k3aM2
	.align		8
        /*0028*/ 	.dword	mrg32k3aM1SubSeq
	.align		8
        /*0030*/ 	.dword	mrg32k3aM2SubSeq
	.align		8
        /*0038*/ 	.dword	mrg32k3aM1Seq
	.align		8
        /*0040*/ 	.dword	mrg32k3aM2Seq
	.align		8
        /*0048*/ 	.dword	$str
	.align		8
        /*0050*/ 	.dword	$str$1
	.align		8
        /*0058*/ 	.dword	$str$2
	.align		8
        /*0060*/ 	.dword	$str$3


//--------------------- .nv.constant3             --------------------------
	.section	.nv.constant3,"a",@progbits
	.align	8
.nv.constant3:
	.type		__cr_lgamma_table,@object
	.size		__cr_lgamma_table,(.L_8 - __cr_lgamma_table)
__cr_lgamma_table:
        /*0000*/ 	.byte	0x00, 0x00, 0x00, 0x00, 0x00, 0x00, 0x00, 0x00, 0x00, 0x00, 0x00, 0x00, 0x00, 0x00, 0x00, 0x00
        /*0010*/ 	.byte	0xef, 0x39, 0xfa, 0xfe, 0x42, 0x2e, 0xe6, 0x3f, 0x02, 0x20, 0x2a, 0xfa, 0x0b, 0xab, 0xfc, 0x3f
        /*0020*/ 	.byte	0xf9, 0x2c, 0x92, 0x7c, 0xa7, 0x6c, 0x09, 0x40, 0xc9, 0x79, 0x44, 0x3c, 0x64, 0x26, 0x13, 0x40
        /*0030*/ 	.byte	0xca, 0x01, 0xcf, 0x3a, 0x27, 0x51, 0x1a, 0x40, 0x30, 0xcc, 0x2d, 0xf3, 0xe1, 0x0c, 0x21, 0x40
        /*0040*/ 	.byte	0x0d, 0xb7, 0xfc, 0x82, 0x8e, 0x35, 0x25, 0x40
.L_8:


//--------------------- .text._Z28baseline_atomic_cas_2_kernelPiS_ --------------------------
	.section	.text._Z28baseline_atomic_cas_2_kernelPiS_,"ax",@progbits
	.align	128
        .global         _Z28baseline_atomic_cas_2_kernelPiS_
        .type           _Z28baseline_atomic_cas_2_kernelPiS_,@function
        .size           _Z28baseline_atomic_cas_2_kernelPiS_,(.L_x_11 - _Z28baseline_atomic_cas_2_kernelPiS_)
        .other          _Z28baseline_atomic_cas_2_kernelPiS_,@"STO_CUDA_ENTRY STV_DEFAULT"
_Z28baseline_atomic_cas_2_kernelPiS_:
.text._Z28baseline_atomic_cas_2_kernelPiS_:
[----:B------:R-:W0:Y:S01]  /*0000*/  LDC R1, c[0x0][0x37c] ;  /* 0x0000df00ff017b82 */ /* 0x000e220000000800 */
[----:B------:R-:W1:Y:S01]  /*0010*/  S2R R3, SR_TID.X ;  /* 0x0000000000037919 */ /* 0x000e620000002100 */
[----:B------:R-:W2:Y:S06]  /*0020*/  LDCU UR5, c[0x0][0x2fc] ;  /* 0x00005f80ff0577ac */ /* 0x000eac0008000800 */
[----:B------:R-:W1:Y:S01]  /*0030*/  S2UR UR6, SR_CTAID.X ;  /* 0x00000000000679c3 */ /* 0x000e620000002500 */
[----:B0-----:R-:W-:Y:S01]  /*0040*/  VIADD R1, R1, 0xfffffff8 ;  /* 0xfffffff801017836 */ /* 0x001fe20000000000 */
[----:B------:R-:W-:Y:S01]  /*0050*/  MOV R0, 0x0 ;  /* 0x0000000000007802 */ /* 0x000fe20000000f00 */
[----:B------:R-:W0:Y:S05]  /*0060*/  LDCU UR4, c[0x0][0x2f8] ;  /* 0x00005f00ff0477ac */ /* 0x000e2a0008000800 */
[----:B------:R-:W1:Y:S08]  /*0070*/  LDC R22, c[0x0][0x360] ;  /* 0x0000d800ff167b82 */ /* 0x000e700000000800 */
[----:B------:R3:W4:Y:S01]  /*0080*/  LDC.64 R8, c[0x4][R0] ;  /* 0x0100000000087b82 */ /* 0x0007220000000a00 */
[----:B0-----:R-:W-:-:S05]  /*0090*/  IADD3 R18, P0, PT, R1, UR4, RZ ;  /* 0x0000000401127c10 */ /* 0x001fca000ff1e0ff */
[----:B--2---:R-:W-:Y:S02]  /*00a0*/  IMAD.X R2, RZ, RZ, UR5, P0 ;  /* 0x00000005ff027e24 */ /* 0x004fe400080e06ff */
[----:B------:R-:W-:Y:S02]  /*00b0*/  IMAD.MOV.U32 R6, RZ, RZ, R18 ;  /* 0x000000ffff067224 */ /* 0x000fe400078e0012 */
[----:B------:R-:W-:Y:S02]  /*00c0*/  IMAD.MOV.U32 R7, RZ, RZ, R2 ;  /* 0x000000ffff077224 */ /* 0x000fe400078e0002 */
[----:B-1----:R-:W-:Y:S01]  /*00d0*/  IMAD R22, R22, UR6, R3 ;  /* 0x0000000616167c24 */ /* 0x002fe2000f8e0203 */
[----:B------:R-:W0:Y:S04]  /*00e0*/  LDCU.64 UR6, c[0x4][0x48] ;  /* 0x01000900ff0677ac */ /* 0x000e280008000a00 */
[----:B------:R3:W-:Y:S01]  /*00f0*/  STL [R1], R22 ;  /* 0x0000001601007387 */ /* 0x0007e20000100800 */
[----:B0-----:R-:W-:Y:S01]  /*0100*/  IMAD.U32 R4, RZ, RZ, UR6 ;  /* 0x00000006ff047e24 */ /* 0x001fe2000f8e00ff */
[----:B------:R-:W-:Y:S01]  /*0110*/  MOV R5, UR7 ;  /* 0x0000000700057c02 */ /* 0x000fe20008000f00 */
[----:B---34-:R-:W-:Y:S06]  /*0120*/  BSSY B6, `(.L_x_0) ;  /* 0x0000016000067945 */ /* 0x018fec0003800000 */
[----:B------:R-:W-:-:S07]  /*0130*/  LEPC R20, `(.L_x_1) ;  /* 0x000000001014794e */ /* 0x000fce0000000000 */
[----:B------:R-:W-:Y:S05]  /*0140*/  CALL.ABS.NOINC R8 ;  /* 0x0000000008007343 */ /* 0x000fea0003c00000 */
.L_x_1:
[----:B------:R-:W-:Y:S01]  /*0150*/  MOV R19, 0x0 ;  /* 0x0000000000137802 */ /* 0x000fe20000000f00 */
[----:B------:R0:W-:Y:S01]  /*0160*/  STL [R1], R22 ;  /* 0x0000001601007387 */ /* 0x0001e20000100800 */
[----:B------:R-:W-:Y:S05]  /*0170*/  YIELD ;  /* 0x0000000000007946 */ /* 0x000fea0003800000 */
[----:B------:R0:W1:Y:S01]  /*0180*/  LDC.64 R8, c[0x4][R19] ;  /* 0x0100000013087b82 */ /* 0x0000620000000a00 */
[----:B------:R-:W2:Y:S01]  /*0190*/  LDCU.64 UR4, c[0x4][0x50] ;  /* 0x01000a00ff0477ac */ /* 0x000ea20008000a00 */
[----:B------:R-:W-:Y:S01]  /*01a0*/  IMAD.MOV.U32 R6, RZ, RZ, R18 ;  /* 0x000000ffff067224 */ /* 0x000fe200078e0012 */
[----:B------:R-:W-:-:S02]  /*01b0*/  MOV R7, R2 ;  /* 0x0000000200077202 */ /* 0x000fc40000000f00 */
[----:B--2---:R-:W-:Y:S01]  /*01c0*/  MOV R4, UR4 ;  /* 0x0000000400047c02 */ /* 0x004fe20008000f00 */
[----:B0-----:R-:W-:-:S07]  /*01d0*/  IMAD.U32 R5, RZ, RZ, UR5 ;  /* 0x00000005ff057e24 */ /* 0x001fce000f8e00ff */
[----:B------:R-:W-:-:S07]  /*01e0*/  LEPC R20, `(.L_x_2) ;  /* 0x000000001014794e */ /* 0x000fce0000000000 */
[----:B-1----:R-:W-:Y:S05]  /*01f0*/  CALL.ABS.NOINC R8 ;  /* 0x0000000008007343 */ /* 0x002fea0003c00000 */
.L_x_2:
[----:B------:R-:W0:Y:S01]  /*0200*/  LDCU.64 UR4, c[0x0][0x380] ;  /* 0x00007000ff0477ac */ /* 0x000e220008000a00 */
[----:B------:R-:W-:Y:S02]  /*0210*/  IMAD.MOV.U32 R7, RZ, RZ, 0x1 ;  /* 0x00000001ff077424 */ /* 0x000fe400078e00ff */
[----:B------:R-:W-:Y:S01]  /*0220*/  IMAD.MOV.U32 R6, RZ, RZ, RZ ;  /* 0x000000ffff067224 */ /* 0x000fe200078e00ff */
[----:B0-----:R-:W-:Y:S01]  /*0230*/  MOV R4, UR4 ;  /* 0x0000000400047c02 */ /* 0x001fe20008000f00 */
[----:B------:R-:W-:-:S05]  /*0240*/  IMAD.U32 R5, RZ, RZ, UR5 ;  /* 0x00000005ff057e24 */ /* 0x000fca000f8e00ff */
[----:B------:R-:W2:Y:S02]  /*0250*/  ATOMG.E.CAS.STRONG.GPU PT, R4, [R4], R6, R7 ;  /* 0x00000006040473a9 */ /* 0x000ea400001ee107 */
[----:B--2---:R-:W-:-:S13]  /*0260*/  ISETP.NE.AND P0, PT, R4, RZ, PT ;  /* 0x000000ff0400720c */ /* 0x004fda0003f05270 */
[----:B------:R-:W-:Y:S05]  /*0270*/  @P0 BRA `(.L_x_1) ;  /* 0xfffffffc00b40947 */ /* 0x000fea000383ffff */
[----:B------:R-:W-:Y:S05]  /*0280*/  BSYNC B6 ;  /* 0x0000000000067941 */ /* 0x000fea0003800000 */
.L_x_0:
[----:B------:R0:W1:Y:S01]  /*0290*/  LDC.64 R8, c[0x4][R19] ;  /* 0x0100000013087b82 */ /* 0x0000620000000a00 */
[----:B------:R-:W2:Y:S07]  /*02a0*/  LDCU.64 UR4, c[0x4][0x58] ;  /* 0x01000b00ff0477ac */ /* 0x000eae0008000a00 */
[----:B------:R-:W3:Y:S01]  /*02b0*/  LDC.64 R16, c[0x0][0x358] ;  /* 0x0000d600ff107b82 */ /* 0x000ee20000000a00 */
[----:B------:R-:W-:Y:S01]  /*02c0*/  @!PT LDS RZ, [RZ] ;  /* 0x00000000fffff984 */ /* 0x000fe20000000800 */
[----:B------:R-:W-:Y:S01]  /*02d0*/  @!PT LDS RZ, [RZ] ;  /* 0x00000000fffff984 */ /* 0x000fe20000000800 */
[----:B------:R-:W-:Y:S01]  /*02e0*/  @!PT LDS RZ, [RZ] ;  /* 0x00000000fffff984 */ /* 0x000fe20000000800 */
[----:B------:R-:W-:Y:S01]  /*02f0*/  @!PT LDS RZ, [RZ] ;  /* 0x00000000fffff984 */ /* 0x000fe20000000800 */
[----:B------:R-:W-:-:S00]  /*0300*/  MEMBAR.ALL.CTA ;  /* 0x0000000000007992 */ /* 0x000fc00000008000 */
[----:B------:R-:W-:Y:S06]  /*0310*/  MEMBAR.SC.GPU ;  /* 0x0000000000007992 */ /* 0x000fec0000002000 */
[----:B------:R-:W-:-:S00]  /*0320*/  ERRBAR ;  /* 0x00000000000079ab */ /* 0x000fc00000000000 */
[----:B------:R-:W-:Y:S06]  /*0330*/  CGAERRBAR ;  /* 0x00000000000075ab */ /* 0x000fec0000000000 */
[----:B------:R-:W-:Y:S04]  /*0340*/  CCTL.IVALL ;  /* 0x00000000ff00798f */ /* 0x000fe80002000000 */
[----:B------:R0:W-:Y:S01]  /*0350*/  STL [R1], R22 ;  /* 0x0000001601007387 */ /* 0x0001e20000100800 */
[----:B--2---:R-:W-:Y:S01]  /*0360*/  IMAD.U32 R4, RZ, RZ, UR4 ;  /* 0x00000004ff047e24 */ /* 0x004fe2000f8e00ff */
[----:B------:R-:W-:Y:S01]  /*0370*/  MOV R5, UR5 ;  /* 0x0000000500057c02 */ /* 0x000fe20008000f00 */
[----:B------:R-:W-:-:S02]  /*0380*/  IMAD.MOV.U32 R6, RZ, RZ, R18 ;  /* 0x000000ffff067224 */ /* 0x000fc400078e0012 */
[----:B------:R-:W-:-:S07]  /*0390*/  IMAD.MOV.U32 R7, RZ, RZ, R2 ;  /* 0x000000ffff077224 */ /* 0x000fce00078e0002 */
[----:B------:R-:W-:-:S07]  /*03a0*/  LEPC R20, `(.L_x_3) ;  /* 0x000000001014794e */ /* 0x000fce0000000000 */
[----:B01-3--:R-:W-:Y:S05]  /*03b0*/  CALL.ABS.NOINC R8 ;  /* 0x0000000008007343 */ /* 0x00bfea0003c00000 */
.L_x_3:
[----:B------:R-:W0:Y:S01]  /*03c0*/  LDC.64 R4, c[0x0][0x388] ;  /* 0x0000e200ff047b82 */ /* 0x000e220000000a00 */
[----:B------:R-:W-:Y:S02]  /*03d0*/  R2UR UR4, R16 ;  /* 0x00000000100472ca */ /* 0x000fe400000e0000 */
[----:B------:R-:W-:-:S13]  /*03e0*/  R2UR UR5, R17 ;  /* 0x00000000110572ca */ /* 0x000fda00000e0000 */
[----:B0-----:R-:W2:Y:S01]  /*03f0*/  LDG.E R0, desc[UR4][R4.64] ;  /* 0x0000000404007981 */ /* 0x001ea2000c1e1900 */
[----:B------:R-:W0:Y:S01]  /*0400*/  LDC.64 R8, c[0x0][0x380] ;  /* 0x0000e000ff087b82 */ /* 0x000e220000000a00 */
[----:B------:R-:W-:Y:S02]  /*0410*/  R2UR UR6, R16 ;  /* 0x00000000100672ca */ /* 0x000fe400000e0000 */
[----:B------:R-:W-:Y:S02]  /*0420*/  R2UR UR7, R17 ;  /* 0x00000000110772ca */ /* 0x000fe400000e0000 */
[----:B--2---:R-:W-:-:S05]  /*0430*/  IADD3 R3, PT, PT, R0, 0x1, RZ ;  /* 0x0000000100037810 */ /* 0x004fca0007ffe0ff */
[----:B------:R1:W-:Y:S01]  /*0440*/  STG.E desc[UR4][R4.64], R3 ;  /* 0x0000000304007986 */ /* 0x0003e2000c101904 */
        /* <DEDUP_REMOVED lines=9> */
[----:B0-----:R0:W5:Y:S01]  /*04e0*/  ATOMG.E.EXCH.STRONG.GPU PT, RZ, desc[UR6][R8.64], RZ ;  /* 0x800000ff08ff79a8 */ /* 0x001162000c1ef106 */
[----:B------:R0:W2:Y:S01]  /*04f0*/  LDC.64 R10, c[0x4][R19] ;  /* 0x01000000130a7b82 */ /* 0x0000a20000000a00 */
[----:B------:R-:W1:Y:S01]  /*0500*/  LDCU.64 UR4, c[0x4][0x60] ;  /* 0x01000c00ff0477ac */ /* 0x000e620008000a00 */
[----:B------:R-:W-:Y:S01]  /*0510*/  MOV R6, R18 ;  /* 0x0000001200067202 */ /* 0x000fe20000000f00 */
[----:B------:R0:W-:Y:S01]  /*0520*/  STL [R1], R22 ;  /* 0x0000001601007387 */ /* 0x0001e20000100800 */
[----:B------:R-:W-:-:S02]  /*0530*/  IMAD.MOV.U32 R7, RZ, RZ, R2 ;  /* 0x000000ffff077224 */ /* 0x000fc400078e0002 */
[----:B-1----:R-:W-:Y:S02]  /*0540*/  IMAD.U32 R4, RZ, RZ, UR4 ;  /* 0x00000004ff047e24 */ /* 0x002fe4000f8e00ff */
[----:B0-----:R-:W-:-:S07]  /*0550*/  IMAD.U32 R5, RZ, RZ, UR5 ;  /* 0x00000005ff057e24 */ /* 0x001fce000f8e00ff */
[----:B------:R-:W-:-:S07]  /*0560*/  LEPC R20, `(.L_x_4) ;  /* 0x000000001014794e */ /* 0x000fce0000000000 */
[----:B--2--5:R-:W-:Y:S05]  /*0570*/  CALL.ABS.NOINC R10 ;  /* 0x000000000a007343 */ /* 0x024fea0003c00000 */
.L_x_4:
[----:B------:R-:W-:Y:S05]  /*0580*/  EXIT ;  /* 0x000000000000794d */ /* 0x000fea0003800000 */
.L_x_5:
[----:B------:R-:W-:-:S00]  /*0590*/  BRA `(.L_x_5) ;  /* 0xfffffffc00fc7947 */ /* 0x000fc0000383ffff */
[----:B------:R-:W-:-:S00]  /*05a0*/  NOP ;  /* 0x0000000000007918 */ /* 0x000fc00000000000 */
        /* <DEDUP_REMOVED lines=13> */
.L_x_11:


//--------------------- .text._Z26baseline_atomic_cas_kernelPi --------------------------
	.section	.text._Z26baseline_atomic_cas_kernelPi,"ax",@progbits
	.align	128
        .global         _Z26baseline_atomic_cas_kernelPi
        .type           _Z26baseline_atomic_cas_kernelPi,@function
        .size           _Z26baseline_atomic_cas_kernelPi,(.L_x_12 - _Z26baseline_atomic_cas_kernelPi)
        .other          _Z26baseline_atomic_cas_kernelPi,@"STO_CUDA_ENTRY STV_DEFAULT"
_Z26baseline_atomic_cas_kernelPi:
.text._Z26baseline_atomic_cas_kernelPi:
[----:B------:R-:W0:Y:S01]  /*0000*/  LDC R1, c[0x0][0x37c] ;  /* 0x0000df00ff017b82 */ /* 0x000e220000000800 */
[----:B------:R-:W1:Y:S01]  /*0010*/  S2R R3, SR_TID.X ;  /* 0x0000000000037919 */ /* 0x000e620000002100 */
[----:B------:R-:W2:Y:S06]  /*0020*/  LDCU UR5, c[0x0][0x2fc] ;  /* 0x00005f80ff0577ac */ /* 0x000eac0008000800 */
[----:B------:R-:W1:Y:S01]  /*0030*/  S2UR UR6, SR_CTAID.X ;  /* 0x00000000000679c3 */ /* 0x000e620000002500 */
[----:B------:R-:W-:Y:S01]  /*0040*/  MOV R2, 0x0 ;  /* 0x0000000000027802 */ /* 0x000fe20000000f00 */
[----:B0-----:R-:W-:Y:S01]  /*0050*/  VIADD R1, R1, 0xfffffff8 ;  /* 0xfffffff801017836 */ /* 0x001fe20000000000 */
[----:B------:R-:W0:Y:S01]  /*0060*/  LDCU UR4, c[0x0][0x2f8] ;  /* 0x00005f00ff0477ac */ /* 0x000e220008000800 */
[----:B------:R-:W3:Y:S04]  /*0070*/  LDCU.64 UR36, c[0x0][0x358] ;  /* 0x00006b00ff2477ac */ /* 0x000ee80008000a00 */
[----:B------:R-:W1:Y:S01]  /*0080*/  LDC R0, c[0x0][0x360] ;  /* 0x0000d800ff007b82 */ /* 0x000e620000000800 */
[----:B0-----:R-:W-:-:S05]  /*0090*/  IADD3 R6, P0, PT, R1, UR4, RZ ;  /* 0x0000000401067c10 */ /* 0x001fca000ff1e0ff */
[----:B--2---:R-:W-:Y:S02]  /*00a0*/  IMAD.X R7, RZ, RZ, UR5, P0 ;  /* 0x00000005ff077e24 */ /* 0x004fe400080e06ff */
[----:B-1----:R-:W-:Y:S01]  /*00b0*/  IMAD R0, R0, UR6, R3 ;  /* 0x0000000600007c24 */ /* 0x002fe2000f8e0203 */
[----:B------:R-:W0:Y:S01]  /*00c0*/  LDCU.64 UR6, c[0x4][0x48] ;  /* 0x01000900ff0677ac */ /* 0x000e220008000a00 */
[----:B------:R-:W1:Y:S03]  /*00d0*/  LDC.64 R2, c[0x4][R2] ;  /* 0x0100000002027b82 */ /* 0x000e660000000a00 */
[----:B------:R2:W-:Y:S01]  /*00e0*/  STL [R1], R0 ;  /* 0x0000000001007387 */ /* 0x0005e20000100800 */
[----:B0-----:R-:W-:Y:S01]  /*00f0*/  IMAD.U32 R4, RZ, RZ, UR6 ;  /* 0x00000006ff047e24 */ /* 0x001fe2000f8e00ff */
[----:B--23--:R-:W-:-:S07]  /*0100*/  MOV R5, UR7 ;  /* 0x0000000700057c02 */ /* 0x00cfce0008000f00 */
[----:B------:R-:W-:-:S07]  /*0110*/  LEPC R20, `(.L_x_6) ;  /* 0x000000001014794e */ /* 0x000fce0000000000 */
[----:B-1----:R-:W-:Y:S05]  /*0120*/  CALL.ABS.NOINC R2 ;  /* 0x0000000002007343 */ /* 0x002fea0003c00000 */
.L_x_6:
[----:B------:R-:W0:Y:S01]  /*0130*/  LDC.64 R2, c[0x0][0x380] ;  /* 0x0000e000ff027b82 */ /* 0x000e220000000a00 */
[----:B------:R-:W-:Y:S01]  /*0140*/  HFMA2 R5, -RZ, RZ, 0, 5.9604644775390625e-08 ;  /* 0x00000001ff057431 */ /* 0x000fe200000001ff */
[----:B------:R-:W-:Y:S06]  /*0150*/  BSSY B0, `(.L_x_7) ;  /* 0x0000006000007945 */ /* 0x000fec0003800000 */
.L_x_8:
[----:B------:R-:W-:Y:S01]  /*0160*/  IMAD.MOV.U32 R4, RZ, RZ, RZ ;  /* 0x000000ffff047224 */ /* 0x000fe200078e00ff */
[----:B------:R-:W-:Y:S05]  /*0170*/  YIELD ;  /* 0x0000000000007946 */ /* 0x000fea0003800000 */
[----:B0-----:R-:W2:Y:S02]  /*0180*/  ATOMG.E.CAS.STRONG.GPU PT, R0, [R2], R4, R5 ;  /* 0x00000004020073a9 */ /* 0x001ea400001ee105 */
[----:B--2---:R-:W-:-:S13]  /*0190*/  ISETP.NE.AND P0, PT, R0, RZ, PT ;  /* 0x000000ff0000720c */ /* 0x004fda0003f05270 */
[----:B------:R-:W-:Y:S05]  /*01a0*/  @P0 BRA `(.L_x_8) ;  /* 0xfffffffc00ec0947 */ /* 0x000fea000383ffff */
[----:B------:R-:W-:Y:S05]  /*01b0*/  BSYNC B0 ;  /* 0x0000000000007941 */ /* 0x000fea0003800000 */
.L_x_7:
[----:B------:R-:W-:Y:S01]  /*01c0*/  ATOMG.E.EXCH.STRONG.GPU PT, RZ, desc[UR36][R2.64], RZ ;  /* 0x800000ff02ff79a8 */ /* 0x000fe2000c1ef124 */
[----:B------:R-:W-:Y:S05]  /*01d0*/  EXIT ;  /* 0x000000000000794d */ /* 0x000fea0003800000 */
.L_x_9:
        /* <DEDUP_REMOVED lines=10> */
.L_x_12:


//--------------------- .text._Z26baseline_atomic_add_kernelPi --------------------------
	.section	.text._Z26baseline_atomic_add_kernelPi,"ax",@progbits
	.align	128
        .global         _Z26baseline_atomic_add_kernelPi
        .type           _Z26baseline_atomic_add_kernelPi,@function
        .size           _Z26baseline_atomic_add_kernelPi,(.L_x_13 - _Z26baseline_atomic_add_kernelPi)
        .other          _Z26baseline_atomic_add_kernelPi,@"STO_CUDA_ENTRY STV_DEFAULT"
_Z26baseline_atomic_add_kernelPi:
.text._Z26baseline_atomic_add_kernelPi:
[----:B------:R-:W-:Y:S01]  /*0000*/  LDC R1, c[0x0][0x37c] ;  /* 0x0000df00ff017b82 */ /* 0x000fe20000000800 */
[----:B------:R-:W0:Y:S07]  /*0010*/  S2R R0, SR_LANEID ;  /* 0x0000000000007919 */ /* 0x000e2e0000000000 */
[----:B------:R-:W1:Y:S01]  /*0020*/  LDC.64 R2, c[0x0][0x380] ;  /* 0x0000e000ff027b82 */ /* 0x000e620000000a00 */
[----:B------:R-:W-:Y:S01]  /*0030*/  VOTEU.ANY UR6, UPT, PT ;  /* 0x0000000000067886 */ /* 0x000fe200038e0100 */
[----:B------:R-:W1:Y:S01]  /*0040*/  LDCU.64 UR4, c[0x0][0x358] ;  /* 0x00006b00ff0477ac */ /* 0x000e620008000a00 */
[----:B------:R-:W1:Y:S01]  /*0050*/  POPC R5, UR6 ;  /* 0x0000000600057d09 */ /* 0x000e620008000000 */
[----:B------:R-:W-:-:S06]  /*0060*/  UFLO.U32 UR7, UR6 ;  /* 0x00000006000772bd */ /* 0x000fcc00080e0000 */
[----:B0-----:R-:W-:-:S13]  /*0070*/  ISETP.EQ.U32.AND P0, PT, R0, UR7, PT ;  /* 0x0000000700007c0c */ /* 0x001fda000bf02070 */
[----:B-1----:R-:W-:Y:S04]  /*0080*/  @P0 REDG.E.ADD.STRONG.GPU desc[UR4][R2.64], R5 ;  /* 0x000000050200098e */ /* 0x002fe8000c12e104 */
[----:B------:R-:W-:Y:S04]  /*0090*/  @P0 REDG.E.ADD.STRONG.GPU desc[UR4][R2.64], R5 ;  /* 0x000000050200098e */ /* 0x000fe8000c12e104 */
[----:B------:R-:W-:Y:S04]  /*00a0*/  @P0 REDG.E.ADD.STRONG.GPU desc[UR4][R2.64], R5 ;  /* 0x000000050200098e */ /* 0x000fe8000c12e104 */
[----:B------:R-:W-:Y:S04]  /*00b0*/  @P0 REDG.E.ADD.STRONG.GPU desc[UR4][R2.64], R5 ;  /* 0x000000050200098e */ /* 0x000fe8000c12e104 */
[----:B------:R-:W-:Y:S04]  /*00c0*/  @P0 REDG.E.ADD.STRONG.GPU desc[UR4][R2.64], R5 ;  /* 0x000000050200098e */ /* 0x000fe8000c12e104 */
[----:B------:R-:W-:Y:S04]  /*00d0*/  @P0 REDG.E.ADD.STRONG.GPU desc[UR4][R2.64], R5 ;  /* 0x000000050200098e */ /* 0x000fe8000c12e104 */
[----:B------:R-:W-:Y:S04]  /*00e0*/  @P0 REDG.E.ADD.STRONG.GPU desc[UR4][R2.64], R5 ;  /* 0x000000050200098e */ /* 0x000fe8000c12e104 */
[----:B------:R-:W-:Y:S04]  /*00f0*/  @P0 REDG.E.ADD.STRONG.GPU desc[UR4][R2.64], R5 ;  /* 0x000000050200098e */ /* 0x000fe8000c12e104 */
[----:B------:R-:W-:Y:S04]  /*0100*/  @P0 REDG.E.ADD.STRONG.GPU desc[UR4][R2.64], R5 ;  /* 0x000000050200098e */ /* 0x000fe8000c12e104 */
[----:B------:R-:W-:Y:S01]  /*0110*/  @P0 REDG.E.ADD.STRONG.GPU desc[UR4][R2.64], R5 ;  /* 0x000000050200098e */ /* 0x000fe2000c12e104 */
[----:B------:R-:W-:Y:S05]  /*0120*/  EXIT ;  /* 0x000000000000794d */ /* 0x000fea0003800000 */
.L_x_10:
        /* <DEDUP_REMOVED lines=13> */
.L_x_13:


//--------------------- .nv.global.init           --------------------------
	.section	.nv.global.init,"aw",@progbits
	.align	4
.nv.global.init:
	.type		mrg32k3aM1SubSeq,@object
	.size		mrg32k3aM1SubSeq,(mrg32k3aM2SubSeq - mrg32k3aM1SubSeq)
mrg32k3aM1SubSeq:
        /*0000*/ 	.byte	0x0b, 0xcc, 0xee, 0x04, 0x73, 0x29, 0x8b, 0x6f, 0xf6, 0x53, 0x03, 0xf6, 0x23, 0xf6, 0xea, 0xda
        /* <DEDUP_REMOVED lines=125> */
	.type		mrg32k3aM2SubSeq,@object
	.size		mrg32k3aM2SubSeq,(mrg32k3aM1 - mrg32k3aM2SubSeq)
mrg32k3aM2SubSeq:
        /* <DEDUP_REMOVED lines=126> */
	.type		mrg32k3aM1,@object
	.size		mrg32k3aM1,(mrg32k3aM1Seq - mrg32k3aM1)
mrg32k3aM1:
        /* <DEDUP_REMOVED lines=144> */
	.type		mrg32k3aM1Seq,@object
	.size		mrg32k3aM1Seq,(mrg32k3aM2 - mrg32k3aM1Seq)
mrg32k3aM1Seq:
        /* <DEDUP_REMOVED lines=144> */
	.type		mrg32k3aM2,@object
	.size		mrg32k3aM2,(mrg32k3aM2Seq - mrg32k3aM2)
mrg32k3aM2:
        /* <DEDUP_REMOVED lines=144> */
	.type		mrg32k3aM2Seq,@object
	.size		mrg32k3aM2Seq,(precalc_xorwow_matrix - mrg32k3aM2Seq)
mrg32k3aM2Seq:
        /* <DEDUP_REMOVED lines=144> */
	.type		precalc_xorwow_matrix,@object
	.size		precalc_xorwow_matrix,(precalc_xorwow_offset_matrix - precalc_xorwow_matrix)
precalc_xorwow_matrix:
        /* <DEDUP_REMOVED lines=6400> */
	.type		precalc_xorwow_offset_matrix,@object
	.size		precalc_xorwow_offset_matrix,($str$2 - precalc_xorwow_offset_matrix)
precalc_xorwow_offset_matrix:
        /* <DEDUP_REMOVED lines=6400> */
	.type		$str$2,@object
	.size		$str$2,($str - $str$2)
$str$2:
        /*353c0*/ 	.byte	0x53, 0x70, 0x69, 0x6e, 0x6e, 0x69, 0x6e, 0x67, 0x20, 0x61, 0x63, 0x71, 0x20, 0x3a, 0x20, 0x25
        /*353d0*/ 	.byte	0x64, 0x0a, 0x00
	.type		$str,@object
	.size		$str,($str$1 - $str)
$str:
        /*353d3*/ 	.byte	0x53, 0x70, 0x69, 0x6e, 0x6e, 0x69, 0x6e, 0x67, 0x20, 0x62, 0x65, 0x66, 0x6f, 0x72, 0x65, 0x20
        /*353e3*/ 	.byte	0x3a, 0x20, 0x25, 0x64, 0x0a, 0x00
	.type		$str$1,@object
	.size		$str$1,($str$3 - $str$1)
$str$1:
        /*353e9*/ 	.byte	0x53, 0x70, 0x69, 0x6e, 0x6e, 0x69, 0x6e, 0x67, 0x20, 0x69, 0x6e, 0x73, 0x69, 0x64, 0x65, 0x20
        /*353f9*/ 	.byte	0x3a, 0x20, 0x25, 0x64, 0x0a, 0x00
	.type		$str$3,@object
	.size		$str$3,(.L_12 - $str$3)
$str$3:
        /*353ff*/ 	.byte	0x53, 0x70, 0x69, 0x6e, 0x6e, 0x69, 0x6e, 0x67, 0x20, 0x66, 0x69, 0x6e, 0x69, 0x73, 0x68, 0x65
        /*3540f*/ 	.byte	0x64, 0x20, 0x3a, 0x20, 0x25, 0x64, 0x0a, 0x00
.L_12:


//--------------------- .nv.shared.reserved.0     --------------------------
	.section	.nv.shared.reserved.0,"aw",@nobits
	.weak		__nv_reservedSMEM_offset_0_alias
	.size		__nv_reservedSMEM_offset_0_alias, 0, 64
	.other		__nv_reservedSMEM_offset_0_alias,@"STO_CUDA_RESERVED_SHARED STV_DEFAULT"
__nv_reservedSMEM_offset_0_alias:
	.zero		0
	.zero		64


//--------------------- .nv.constant0._Z28baseline_atomic_cas_2_kernelPiS_ --------------------------
	.section	.nv.constant0._Z28baseline_atomic_cas_2_kernelPiS_,"a",@progbits
	.sectionflags	@""
	.align	4
.nv.constant0._Z28baseline_atomic_cas_2_kernelPiS_:
	.zero		912


//--------------------- .nv.constant0._Z26baseline_atomic_cas_kernelPi --------------------------
	.section	.nv.constant0._Z26baseline_atomic_cas_kernelPi,"a",@progbits
	.sectionflags	@""
	.align	4
.nv.constant0._Z26baseline_atomic_cas_kernelPi:
	.zero		904


//--------------------- .nv.constant0._Z26baseline_atomic_add_kernelPi --------------------------
	.section	.nv.constant0._Z26baseline_atomic_add_kernelPi,"a",@progbits
	.sectionflags	@""
	.align	4
.nv.constant0._Z26baseline_atomic_add_kernelPi:
	.zero		904


//--------------------- SYMBOLS --------------------------

	.type		.nv.reservedSmem.offset0,@object
	.size		.nv.reservedSmem.offset0,0x4
	.type		vprintf,@function
